	.headerflags	@"EF_CUDA_TEXMODE_UNIFIED EF_CUDA_64BIT_ADDRESS EF_CUDA_ACCELERATORS EF_CUDA_SM90 EF_CUDA_VIRTUAL_SM(EF_CUDA_SM90)"
	.elftype	@"ET_EXEC"


//--------------------- .nv.info                  --------------------------
	.section	.nv.info,"",@"SHT_CUDA_INFO"
	.align	4


	//----- nvinfo : EIATTR_REGCOUNT
	.align		4
        /*0000*/ 	.byte	0x04, 0x2f
        /*0002*/ 	.short	(.L_1 - .L_0)
	.align		4
.L_0:
        /*0004*/ 	.word	index@(triton_poi_fused_convolution_3)
        /*0008*/ 	.word	0x0000000c


	//----- nvinfo : EIATTR_MIN_STACK_SIZE
	.align		4
.L_1:
        /*000c*/ 	.byte	0x04, 0x12
        /*000e*/ 	.short	(.L_3 - .L_2)
	.align		4
.L_2:
        /*0010*/ 	.word	index@(triton_poi_fused_convolution_3)
        /*0014*/ 	.word	0x00000000


	//----- nvinfo : EIATTR_FRAME_SIZE
	.align		4
.L_3:
        /*0018*/ 	.byte	0x04, 0x11
        /*001a*/ 	.short	(.L_5 - .L_4)
	.align		4
.L_4:
        /*001c*/ 	.word	index@(triton_poi_fused_convolution_3)
        /*0020*/ 	.word	0x00000000


	//----- nvinfo : EIATTR_MIN_STACK_SIZE
	.align		4
.L_5:
        /*0024*/ 	.byte	0x04, 0x12
        /*0026*/ 	.short	(.L_7 - .L_6)
	.align		4
.L_6:
        /*0028*/ 	.word	index@(triton_poi_fused_convolution_3)
        /*002c*/ 	.word	0x00000000
.L_7:


//--------------------- .nv.info.triton_poi_fused_convolution_3 --------------------------
	.section	.nv.info.triton_poi_fused_convolution_3,"",@"SHT_CUDA_INFO"
	.sectionflags	@""
	.align	4


	//----- nvinfo : EIATTR_CUDA_API_VERSION
	.align		4
        /*0000*/ 	.byte	0x04, 0x37
        /*0002*/ 	.short	(.L_9 - .L_8)
.L_8:
        /*0004*/ 	.word	0x0000007c


	//----- nvinfo : EIATTR_KPARAM_INFO
	.align		4
.L_9:
        /*0008*/ 	.byte	0x04, 0x17
        /*000a*/ 	.short	(.L_11 - .L_10)
.L_10:
        /*000c*/ 	.word	0x00000000
        /*0010*/ 	.short	0x0002
        /*0012*/ 	.short	0x0010
        /*0014*/ 	.byte	0x00, 0xf0, 0x11, 0x00


	//----- nvinfo : EIATTR_KPARAM_INFO
	.align		4
.L_11:
        /*0018*/ 	.byte	0x04, 0x17
        /*001a*/ 	.short	(.L_13 - .L_12)
.L_12:
        /*001c*/ 	.word	0x00000000
        /*0020*/ 	.short	0x0001
        /*0022*/ 	.short	0x0008
        /*0024*/ 	.byte	0x00, 0xf4, 0x21, 0x00


	//----- nvinfo : EIATTR_KPARAM_INFO
	.align		4
.L_13:
        /*0028*/ 	.byte	0x04, 0x17
        /*002a*/ 	.short	(.L_15 - .L_14)
.L_14:
        /*002c*/ 	.word	0x00000000
        /*0030*/ 	.short	0x0000
        /*0032*/ 	.short	0x0000
        /*0034*/ 	.byte	0x00, 0xf4, 0x21, 0x00


	//----- nvinfo : EIATTR_SPARSE_MMA_MASK
	.align		4
.L_15:
        /*0038*/ 	.byte	0x03, 0x50
        /*003a*/ 	.short	0x0000


	//----- nvinfo : EIATTR_MAXREG_COUNT
	.align		4
        /*003c*/ 	.byte	0x03, 0x1b
        /*003e*/ 	.short	0x00ff


	//----- nvinfo : EIATTR_EXIT_INSTR_OFFSETS
	.align		4
        /*0040*/ 	.byte	0x04, 0x1c
        /*0042*/ 	.short	(.L_17 - .L_16)


	//   ....[0]....
.L_16:
        /*0044*/ 	.word	0x00000150


	//----- nvinfo : EIATTR_REQNTID
	.align		4
.L_17:
        /*0048*/ 	.byte	0x04, 0x10
        /*004a*/ 	.short	(.L_19 - .L_18)
.L_18:
        /*004c*/ 	.word	0x00000100
        /*0050*/ 	.word	0x00000001
        /*0054*/ 	.word	0x00000001


	//----- nvinfo : EIATTR_CBANK_PARAM_SIZE
	.align		4
.L_19:
        /*0058*/ 	.byte	0x03, 0x19
        /*005a*/ 	.short	0x0014


	//----- nvinfo : EIATTR_PARAM_CBANK
	.align		4
        /*005c*/ 	.byte	0x04, 0x0a
        /*005e*/ 	.short	(.L_21 - .L_20)
	.align		4
.L_20:
        /*0060*/ 	.word	index@(.nv.constant0.triton_poi_fused_convolution_3)
        /*0064*/ 	.short	0x0210
        /*0066*/ 	.short	0x0014


	//----- nvinfo : EIATTR_SW_WAR
	.align		4
.L_21:
        /*0068*/ 	.byte	0x04, 0x36
        /*006a*/ 	.short	(.L_23 - .L_22)
.L_22:
        /*006c*/ 	.word	0x00000008
.L_23:


//--------------------- .nv.callgraph             --------------------------
	.section	.nv.callgraph,"",@"SHT_CUDA_CALLGRAPH"
	.align	4
	.sectionentsize	8
	.align		4
        /*0000*/ 	.word	0x00000000
	.align		4
        /*0004*/ 	.word	0xffffffff
	.align		4
        /*0008*/ 	.word	0x00000000
	.align		4
        /*000c*/ 	.word	0xfffffffe
	.align		4
        /*0010*/ 	.word	0x00000000
	.align		4
        /*0014*/ 	.word	0xfffffffd
	.align		4
        /*0018*/ 	.word	0x00000000
	.align		4
        /*001c*/ 	.word	0xfffffffc


//--------------------- .text.triton_poi_fused_convolution_3 --------------------------
	.section	.text.triton_poi_fused_convolution_3,"ax",@progbits
	.align	128
        .global         triton_poi_fused_convolution_3
        .type           triton_poi_fused_convolution_3,@function
        .size           triton_poi_fused_convolution_3,(.L_x_1 - triton_poi_fused_convolution_3)
        .other          triton_poi_fused_convolution_3,@"STO_CUDA_ENTRY STV_DEFAULT"
triton_poi_fused_convolution_3:
.text.triton_poi_fused_convolution_3:
[----:B------:R-:W-:Y:S01]  /*0000*/  LDC R1, c[0x0][0x28] ;  /* 0x00000a00ff017b82 */ /* 0x000fe20000000800 */
[----:B------:R-:W1:Y:S07]  /*0010*/  S2R R0, SR_TID.X ;  /* 0x0000000000007919 */ /* 0x000e6e0000002100 */
[----:B------:R-:W2:Y:S01]  /*0020*/  LDC.64 R4, c[0x0][0x218] ;  /* 0x00008600ff047b82 */ /* 0x000ea20000000a00 */
[----:B------:R-:W-:Y:S01]  /*0030*/  ULDC.64 UR4, c[0x0][0x208] ;  /* 0x0000820000047ab9 */ /* 0x000fe20000000a00 */
[----:B------:R-:W3:Y:S06]  /*0040*/  S2R R7, SR_CTAID.X ;  /* 0x0000000000077919 */ /* 0x000eec0000002500 */
[----:B------:R-:W4:Y:S01]  /*0050*/  LDC.64 R2, c[0x0][0x210] ;  /* 0x00008400ff027b82 */ /* 0x000f220000000a00 */
[----:B-1----:R-:W-:Y:S01]  /*0060*/  IMAD.SHL.U32 R0, R0, 0x2, RZ ;  /* 0x0000000200007824 */ /* 0x002fe200078e00ff */
[----:B---3--:R-:W-:-:S04]  /*0070*/  SHF.R.S32.HI R6, RZ, 0x16, R7 ;  /* 0x00000016ff067819 */ /* 0x008fc80000011407 */
[----:B------:R-:W-:-:S04]  /*0080*/  LOP3.LUT R0, R0, 0x1fe, RZ, 0xc0, !PT ;  /* 0x000001fe00007812 */ /* 0x000fc800078ec0ff */
[----:B------:R-:W-:Y:S02]  /*0090*/  LEA R7, R7, R0, 0x9 ;  /* 0x0000000007077211 */ /* 0x000fe400078e48ff */
[----:B------:R-:W-:-:S03]  /*00a0*/  SGXT R0, R6, 0x1 ;  /* 0x000000010600781a */ /* 0x000fc60000000200 */
[----:B----4-:R-:W-:Y:S01]  /*00b0*/  IMAD.WIDE R2, R7, 0x4, R2 ;  /* 0x0000000407027825 */ /* 0x010fe200078e0202 */
[----:B------:R-:W-:-:S04]  /*00c0*/  LEA.HI R0, R0, R7, RZ, 0x8 ;  /* 0x0000000700007211 */ /* 0x000fc800078f40ff */
[----:B------:R-:W-:-:S05]  /*00d0*/  LOP3.LUT R0, R0, 0xffffff00, RZ, 0xc0, !PT ;  /* 0xffffff0000007812 */ /* 0x000fca00078ec0ff */
[----:B------:R-:W-:Y:S02]  /*00e0*/  IMAD.IADD R9, R7, 0x1, -R0 ;  /* 0x0000000107097824 */ /* 0x000fe400078e0a00 */
[----:B------:R-:W3:Y:S02]  /*00f0*/  LDG.E.64 R6, desc[UR4][R2.64] ;  /* 0x0000000402067981 */ /* 0x000ee4000c1e1b00 */
[----:B--2---:R-:W-:-:S06]  /*0100*/  IMAD.WIDE R4, R9, 0x4, R4 ;  /* 0x0000000409047825 */ /* 0x004fcc00078e0204 */
[----:B------:R-:W3:Y:S02]  /*0110*/  LDG.E.EL.64 R4, desc[UR4][R4.64] ;  /* 0x0000000404047981 */ /* 0x000ee4000c2e1b00 */
[----:B---3--:R-:W-:Y:S01]  /*0120*/  FADD R6, R6, R4 ;  /* 0x0000000406067221 */ /* 0x008fe20000000000 */
[----:B------:R-:W-:-:S05]  /*0130*/  FADD R7, R7, R5 ;  /* 0x0000000507077221 */ /* 0x000fca0000000000 */
[----:B------:R-:W-:Y:S01]  /*0140*/  STG.E.64 desc[UR4][R2.64], R6 ;  /* 0x0000000602007986 */ /* 0x000fe2000c101b04 */
[----:B------:R-:W-:Y:S05]  /*0150*/  EXIT ;  /* 0x000000000000794d */ /* 0x000fea0003800000 */
.L_x_0:
[----:B------:R-:W-:-:S00]  /*0160*/  BRA `(.L_x_0) ;  /* 0xfffffffc00fc7947 */ /* 0x000fc0000383ffff */
[----:B------:R-:W-:-:S00]  /*0170*/  NOP ;  /* 0x0000000000007918 */ /* 0x000fc00000000000 */
        /* <DEDUP_REMOVED lines=8> */
.L_x_1:


//--------------------- .nv.constant0.triton_poi_fused_convolution_3 --------------------------
	.section	.nv.constant0.triton_poi_fused_convolution_3,"a",@progbits
	.sectionflags	@""
	.align	4
.nv.constant0.triton_poi_fused_convolution_3:
	.zero		548
